//
// Generated by NVIDIA NVVM Compiler
//
// Compiler Build ID: CL-36424714
// Cuda compilation tools, release 13.0, V13.0.88
// Based on NVVM 20.0.0
//

.version 9.0
.target sm_100
.address_size 64

	// .globl	_Z3addPiS_S_

.visible .entry _Z3addPiS_S_(
	.param .u64 .ptr .align 1 _Z3addPiS_S__param_0,
	.param .u64 .ptr .align 1 _Z3addPiS_S__param_1,
	.param .u64 .ptr .align 1 _Z3addPiS_S__param_2
)
{
	.reg .b32 	%r<8>;
	.reg .b64 	%rd<11>;

	ld.param.u64 	%rd1, [_Z3addPiS_S__param_0];
	ld.param.u64 	%rd2, [_Z3addPiS_S__param_1];
	ld.param.u64 	%rd3, [_Z3addPiS_S__param_2];
	cvta.to.global.u64 	%rd4, %rd3;
	cvta.to.global.u64 	%rd5, %rd1;
	cvta.to.global.u64 	%rd6, %rd2;
	mov.u32 	%r1, %tid.x;
	mov.u32 	%r2, %ntid.x;
	mov.u32 	%r3, %ctaid.x;
	mad.lo.s32 	%r4, %r2, %r3, %r1;
	mul.wide.s32 	%rd7, %r4, 4;
	add.s64 	%rd8, %rd6, %rd7;
	ld.global.u32 	%r5, [%rd8];
	add.s64 	%rd9, %rd5, %rd7;
	ld.global.u32 	%r6, [%rd9];
	add.s32 	%r7, %r6, %r5;
	add.s64 	%rd10, %rd4, %rd7;
	st.global.u32 	[%rd10], %r7;
	ret;

}


// ===== COMPILED SASS (sm_100) =====

	.target	sm_100

	.elftype	@"ET_EXEC"


//--------------------- .note.nv.tkinfo           --------------------------
	.section	.note.nv.tkinfo,"",@"SHT_NOTE"
	.sectionflags	@"SHF_NOTE_NV_TKINFO"
	.tkinfo
        /*0018*/ 	.word	0x00000002
        /*0030*/ 	.string	""
        /*0030*/ 	.string	"ptxas"
        /*0030*/ 	.string	"Cuda compilation tools, release 13.0, V13.0.88"
        /*0030*/ 	.string	"Build cuda_13.0.r13.0/compiler.36424714_0"
        /*0030*/ 	.string	"-arch sm_100 -m 64 "



//--------------------- .note.nv.cuinfo           --------------------------
	.section	.note.nv.cuinfo,"",@"SHT_NOTE"
	.sectionflags	@"SHF_NOTE_NV_CUINFO"
        /*0018*/ 	.short	0x0002
        /*001a*/ 	.short	0x0064
        /*001c*/ 	.short	0x0082
	.zero		2


//--------------------- .nv.info                  --------------------------
	.section	.nv.info,"",@"SHT_CUDA_INFO"
	.align	4


	//----- nvinfo : EIATTR_REGCOUNT
	.align		4
        /*0000*/ 	.byte	0x04, 0x2f
        /*0002*/ 	.short	(.L_1 - .L_0)
	.align		4
.L_0:
        /*0004*/ 	.word	index@(_Z3addPiS_S_)
        /*0008*/ 	.word	0x0000000c


	//----- nvinfo : EIATTR_FRAME_SIZE
	.align		4
.L_1:
        /*000c*/ 	.byte	0x04, 0x11
        /*000e*/ 	.short	(.L_3 - .L_2)
	.align		4
.L_2:
        /*0010*/ 	.word	index@(_Z3addPiS_S_)
        /*0014*/ 	.word	0x00000000


	//----- nvinfo : EIATTR_MIN_STACK_SIZE
	.align		4
.L_3:
        /*0018*/ 	.byte	0x04, 0x12
        /*001a*/ 	.short	(.L_5 - .L_4)
	.align		4
.L_4:
        /*001c*/ 	.word	index@(_Z3addPiS_S_)
        /*0020*/ 	.word	0x00000000
.L_5:


//--------------------- .nv.compat                --------------------------
	.section	.nv.compat,"",@"SHT_CUDA_COMPAT_INFO"
	.align	4
        /*0000*/ 	.byte	0x02, 0x09, 0x00, 0x00, 0x02, 0x02, 0x01, 0x00, 0x02, 0x05, 0x05, 0x00, 0x03, 0x07, 0x01, 0x01
        /*0010*/ 	.byte	0x02, 0x03, 0x00, 0x00, 0x02, 0x06, 0x01, 0x00, 0x04, 0x0b, 0x08, 0x00, 0x09, 0x00, 0x00, 0x00
        /*0020*/ 	.byte	0x00, 0x00, 0x00, 0x00


//--------------------- .nv.info._Z3addPiS_S_     --------------------------
	.section	.nv.info._Z3addPiS_S_,"",@"SHT_CUDA_INFO"
	.sectionflags	@""
	.align	4


	//----- nvinfo : EIATTR_CUDA_API_VERSION
	.align		4
        /*0000*/ 	.byte	0x04, 0x37
        /*0002*/ 	.short	(.L_7 - .L_6)
.L_6:
        /*0004*/ 	.word	0x00000082


	//----- nvinfo : EIATTR_KPARAM_INFO
	.align		4
.L_7:
        /*0008*/ 	.byte	0x04, 0x17
        /*000a*/ 	.short	(.L_9 - .L_8)
.L_8:
        /*000c*/ 	.word	0x00000000
        /*0010*/ 	.short	0x0002
        /*0012*/ 	.short	0x0010
        /*0014*/ 	.byte	0x00, 0xf5, 0x21, 0x00


	//----- nvinfo : EIATTR_KPARAM_INFO
	.align		4
.L_9:
        /*0018*/ 	.byte	0x04, 0x17
        /*001a*/ 	.short	(.L_11 - .L_10)
.L_10:
        /*001c*/ 	.word	0x00000000
        /*0020*/ 	.short	0x0001
        /*0022*/ 	.short	0x0008
        /*0024*/ 	.byte	0x00, 0xf5, 0x21, 0x00


	//----- nvinfo : EIATTR_KPARAM_INFO
	.align		4
.L_11:
        /*0028*/ 	.byte	0x04, 0x17
        /*002a*/ 	.short	(.L_13 - .L_12)
.L_12:
        /*002c*/ 	.word	0x00000000
        /*0030*/ 	.short	0x0000
        /*0032*/ 	.short	0x0000
        /*0034*/ 	.byte	0x00, 0xf5, 0x21, 0x00


	//----- nvinfo : EIATTR_SPARSE_MMA_MASK
	.align		4
.L_13:
        /*0038*/ 	.byte	0x03, 0x50
        /*003a*/ 	.short	0x0000


	//----- nvinfo : EIATTR_MAXREG_COUNT
	.align		4
        /*003c*/ 	.byte	0x03, 0x1b
        /*003e*/ 	.short	0x00ff


	//----- nvinfo : EIATTR_MERCURY_ISA_VERSION
	.align		4
        /*0040*/ 	.byte	0x03, 0x5f
        /*0042*/ 	.short	0x0101


	//----- nvinfo : EIATTR_VRC_CTA_INIT_COUNT
	.align		4
        /*0044*/ 	.byte	0x02, 0x4a
	.zero		1
	.zero		1


	//----- nvinfo : EIATTR_EXIT_INSTR_OFFSETS
	.align		4
        /*0048*/ 	.byte	0x04, 0x1c
        /*004a*/ 	.short	(.L_15 - .L_14)


	//   ....[0]....
.L_14:
        /*004c*/ 	.word	0x00000100


	//----- nvinfo : EIATTR_CBANK_PARAM_SIZE
	.align		4
.L_15:
        /*0050*/ 	.byte	0x03, 0x19
        /*0052*/ 	.short	0x0018


	//----- nvinfo : EIATTR_PARAM_CBANK
	.align		4
        /*0054*/ 	.byte	0x04, 0x0a
        /*0056*/ 	.short	(.L_17 - .L_16)
	.align		4
.L_16:
        /*0058*/ 	.word	index@(.nv.constant0._Z3addPiS_S_)
        /*005c*/ 	.short	0x0380
        /*005e*/ 	.short	0x0018


	//----- nvinfo : EIATTR_SW_WAR
	.align		4
.L_17:
        /*0060*/ 	.byte	0x04, 0x36
        /*0062*/ 	.short	(.L_19 - .L_18)
.L_18:
        /*0064*/ 	.word	0x00000008
.L_19:


//--------------------- .nv.callgraph             --------------------------
	.section	.nv.callgraph,"",@"SHT_CUDA_CALLGRAPH"
	.align	4
	.sectionentsize	8
	.align		4
        /*0000*/ 	.word	0x00000000
	.align		4
        /*0004*/ 	.word	0xffffffff
	.align		4
        /*0008*/ 	.word	0x00000000
	.align		4
        /*000c*/ 	.word	0xfffffffe
	.align		4
        /*0010*/ 	.word	0x00000000
	.align		4
        /*0014*/ 	.word	0xfffffffd
	.align		4
        /*0018*/ 	.word	0x00000000
	.align		4
        /*001c*/ 	.word	0xfffffffc


//--------------------- .text._Z3addPiS_S_        --------------------------
	.section	.text._Z3addPiS_S_,"ax",@progbits
	.align	128
        .global         _Z3addPiS_S_
        .type           _Z3addPiS_S_,@function
        .size           _Z3addPiS_S_,(.L_x_1 - _Z3addPiS_S_)
        .other          _Z3addPiS_S_,@"STO_CUDA_ENTRY STV_DEFAULT"
_Z3addPiS_S_:
.text._Z3addPiS_S_:
[----:B------:R-:W-:Y:S01]  /*0000*/  LDC R1, c[0x0][0x37c] ;  /* 0x0000df00ff017b82 */ /* 0x000fe20000000800 */
[----:B------:R-:W0:Y:S07]  /*0010*/  S2R R9, SR_TID.X ;  /* 0x0000000000097919 */ /* 0x000e2e0000002100 */
[----:B------:R-:W1:Y:S01]  /*0020*/  LDC.64 R2, c[0x0][0x388] ;  /* 0x0000e200ff027b82 */ /* 0x000e620000000a00 */
[----:B------:R-:W0:Y:S01]  /*0030*/  LDCU UR6, c[0x0][0x360] ;  /* 0x00006c00ff0677ac */ /* 0x000e220008000800 */
[----:B------:R-:W0:Y:S01]  /*0040*/  S2R R0, SR_CTAID.X ;  /* 0x0000000000007919 */ /* 0x000e220000002500 */
[----:B------:R-:W2:Y:S05]  /*0050*/  LDCU.64 UR4, c[0x0][0x358] ;  /* 0x00006b00ff0477ac */ /* 0x000eaa0008000a00 */
[----:B------:R-:W3:Y:S08]  /*0060*/  LDC.64 R4, c[0x0][0x380] ;  /* 0x0000e000ff047b82 */ /* 0x000ef00000000a00 */
[----:B------:R-:W4:Y:S01]  /*0070*/  LDC.64 R6, c[0x0][0x390] ;  /* 0x0000e400ff067b82 */ /* 0x000f220000000a00 */
[----:B0-----:R-:W-:-:S04]  /*0080*/  IMAD R9, R0, UR6, R9 ;  /* 0x0000000600097c24 */ /* 0x001fc8000f8e0209 */
[----:B-1----:R-:W-:-:S04]  /*0090*/  IMAD.WIDE R2, R9, 0x4, R2 ;  /* 0x0000000409027825 */ /* 0x002fc800078e0202 */
[C---:B---3--:R-:W-:Y:S02]  /*00a0*/  IMAD.WIDE R4, R9.reuse, 0x4, R4 ;  /* 0x0000000409047825 */ /* 0x048fe400078e0204 */
[----:B--2---:R-:W2:Y:S04]  /*00b0*/  LDG.E R2, desc[UR4][R2.64] ;  /* 0x0000000402027981 */ /* 0x004ea8000c1e1900 */
[----:B------:R-:W2:Y:S01]  /*00c0*/  LDG.E R5, desc[UR4][R4.64] ;  /* 0x0000000404057981 */ /* 0x000ea2000c1e1900 */
[----:B----4-:R-:W-:Y:S01]  /*00d0*/  IMAD.WIDE R6, R9, 0x4, R6 ;  /* 0x0000000409067825 */ /* 0x010fe200078e0206 */
[----:B--2---:R-:W-:-:S05]  /*00e0*/  IADD3 R9, PT, PT, R2, R5, RZ ;  /* 0x0000000502097210 */ /* 0x004fca0007ffe0ff */
[----:B------:R-:W-:Y:S01]  /*00f0*/  STG.E desc[UR4][R6.64], R9 ;  /* 0x0000000906007986 */ /* 0x000fe2000c101904 */
[----:B------:R-:W-:Y:S05]  /*0100*/  EXIT ;  /* 0x000000000000794d */ /* 0x000fea0003800000 */
.L_x_0:
[----:B------:R-:W-:-:S00]  /*0110*/  BRA `(.L_x_0) ;  /* 0xfffffffc00fc7947 */ /* 0x000fc0000383ffff */
[----:B------:R-:W-:-:S00]  /*0120*/  NOP ;  /* 0x0000000000007918 */ /* 0x000fc00000000000 */
        /* <DEDUP_REMOVED lines=13> */
.L_x_1:


//--------------------- .nv.shared.reserved.0     --------------------------
	.section	.nv.shared.reserved.0,"aw",@nobits
	.weak		__nv_reservedSMEM_offset_0_alias
	.size		__nv_reservedSMEM_offset_0_alias, 0, 64
	.other		__nv_reservedSMEM_offset_0_alias,@"STO_CUDA_RESERVED_SHARED STV_DEFAULT"
__nv_reservedSMEM_offset_0_alias:
	.zero		0
	.zero		64


//--------------------- .nv.constant0._Z3addPiS_S_ --------------------------
	.section	.nv.constant0._Z3addPiS_S_,"a",@progbits
	.sectionflags	@""
	.align	4
.nv.constant0._Z3addPiS_S_:
	.zero		920


//--------------------- SYMBOLS --------------------------

	.type		.nv.reservedSmem.offset0,@object
	.size		.nv.reservedSmem.offset0,0x4
